//
// Generated by NVIDIA NVVM Compiler
//
// Compiler Build ID: CL-36424714
// Cuda compilation tools, release 13.0, V13.0.88
// Based on NVVM 20.0.0
//

.version 9.0
.target sm_100
.address_size 64

	// .globl	_Z7mat_mulPiS_S_

.visible .entry _Z7mat_mulPiS_S_(
	.param .u64 .ptr .align 1 _Z7mat_mulPiS_S__param_0,
	.param .u64 .ptr .align 1 _Z7mat_mulPiS_S__param_1,
	.param .u64 .ptr .align 1 _Z7mat_mulPiS_S__param_2
)
{
	.reg .b32 	%r<206>;
	.reg .b64 	%rd<10>;

	ld.param.u64 	%rd1, [_Z7mat_mulPiS_S__param_0];
	ld.param.u64 	%rd2, [_Z7mat_mulPiS_S__param_1];
	ld.param.u64 	%rd3, [_Z7mat_mulPiS_S__param_2];
	cvta.to.global.u64 	%rd4, %rd3;
	cvta.to.global.u64 	%rd5, %rd2;
	cvta.to.global.u64 	%rd6, %rd1;
	mov.u32 	%r1, %ctaid.x;
	mov.u32 	%r2, %tid.x;
	shl.b32 	%r3, %r1, 4;
	shl.b32 	%r4, %r2, 3;
	add.s32 	%r5, %r3, %r4;
	mul.wide.u32 	%rd7, %r5, 4;
	add.s64 	%rd8, %rd6, %rd7;
	add.s64 	%rd9, %rd4, %rd7;
	ld.global.u32 	%r6, [%rd9];
	ld.global.u32 	%r7, [%rd8];
	ld.global.u32 	%r8, [%rd5];
	mad.lo.s32 	%r9, %r8, %r7, %r6;
	st.global.u32 	[%rd9], %r9;
	ld.global.u32 	%r10, [%rd8+4];
	ld.global.u32 	%r11, [%rd5+32];
	mad.lo.s32 	%r12, %r11, %r10, %r9;
	st.global.u32 	[%rd9], %r12;
	ld.global.u32 	%r13, [%rd8+8];
	ld.global.u32 	%r14, [%rd5+64];
	mad.lo.s32 	%r15, %r14, %r13, %r12;
	st.global.u32 	[%rd9], %r15;
	ld.global.u32 	%r16, [%rd8+12];
	ld.global.u32 	%r17, [%rd5+96];
	mad.lo.s32 	%r18, %r17, %r16, %r15;
	st.global.u32 	[%rd9], %r18;
	ld.global.u32 	%r19, [%rd8+16];
	ld.global.u32 	%r20, [%rd5+128];
	mad.lo.s32 	%r21, %r20, %r19, %r18;
	st.global.u32 	[%rd9], %r21;
	ld.global.u32 	%r22, [%rd8+20];
	ld.global.u32 	%r23, [%rd5+160];
	mad.lo.s32 	%r24, %r23, %r22, %r21;
	st.global.u32 	[%rd9], %r24;
	ld.global.u32 	%r25, [%rd8+24];
	ld.global.u32 	%r26, [%rd5+192];
	mad.lo.s32 	%r27, %r26, %r25, %r24;
	st.global.u32 	[%rd9], %r27;
	ld.global.u32 	%r28, [%rd8+28];
	ld.global.u32 	%r29, [%rd5+224];
	mad.lo.s32 	%r30, %r29, %r28, %r27;
	st.global.u32 	[%rd9], %r30;
	ld.global.u32 	%r31, [%rd9+4];
	ld.global.u32 	%r32, [%rd8];
	ld.global.u32 	%r33, [%rd5+4];
	mad.lo.s32 	%r34, %r33, %r32, %r31;
	st.global.u32 	[%rd9+4], %r34;
	ld.global.u32 	%r35, [%rd8+4];
	ld.global.u32 	%r36, [%rd5+36];
	mad.lo.s32 	%r37, %r36, %r35, %r34;
	st.global.u32 	[%rd9+4], %r37;
	ld.global.u32 	%r38, [%rd8+8];
	ld.global.u32 	%r39, [%rd5+68];
	mad.lo.s32 	%r40, %r39, %r38, %r37;
	st.global.u32 	[%rd9+4], %r40;
	ld.global.u32 	%r41, [%rd8+12];
	ld.global.u32 	%r42, [%rd5+100];
	mad.lo.s32 	%r43, %r42, %r41, %r40;
	st.global.u32 	[%rd9+4], %r43;
	ld.global.u32 	%r44, [%rd8+16];
	ld.global.u32 	%r45, [%rd5+132];
	mad.lo.s32 	%r46, %r45, %r44, %r43;
	st.global.u32 	[%rd9+4], %r46;
	ld.global.u32 	%r47, [%rd8+20];
	ld.global.u32 	%r48, [%rd5+164];
	mad.lo.s32 	%r49, %r48, %r47, %r46;
	st.global.u32 	[%rd9+4], %r49;
	ld.global.u32 	%r50, [%rd8+24];
	ld.global.u32 	%r51, [%rd5+196];
	mad.lo.s32 	%r52, %r51, %r50, %r49;
	st.global.u32 	[%rd9+4], %r52;
	ld.global.u32 	%r53, [%rd8+28];
	ld.global.u32 	%r54, [%rd5+228];
	mad.lo.s32 	%r55, %r54, %r53, %r52;
	st.global.u32 	[%rd9+4], %r55;
	ld.global.u32 	%r56, [%rd9+8];
	ld.global.u32 	%r57, [%rd8];
	ld.global.u32 	%r58, [%rd5+8];
	mad.lo.s32 	%r59, %r58, %r57, %r56;
	st.global.u32 	[%rd9+8], %r59;
	ld.global.u32 	%r60, [%rd8+4];
	ld.global.u32 	%r61, [%rd5+40];
	mad.lo.s32 	%r62, %r61, %r60, %r59;
	st.global.u32 	[%rd9+8], %r62;
	ld.global.u32 	%r63, [%rd8+8];
	ld.global.u32 	%r64, [%rd5+72];
	mad.lo.s32 	%r65, %r64, %r63, %r62;
	st.global.u32 	[%rd9+8], %r65;
	ld.global.u32 	%r66, [%rd8+12];
	ld.global.u32 	%r67, [%rd5+104];
	mad.lo.s32 	%r68, %r67, %r66, %r65;
	st.global.u32 	[%rd9+8], %r68;
	ld.global.u32 	%r69, [%rd8+16];
	ld.global.u32 	%r70, [%rd5+136];
	mad.lo.s32 	%r71, %r70, %r69, %r68;
	st.global.u32 	[%rd9+8], %r71;
	ld.global.u32 	%r72, [%rd8+20];
	ld.global.u32 	%r73, [%rd5+168];
	mad.lo.s32 	%r74, %r73, %r72, %r71;
	st.global.u32 	[%rd9+8], %r74;
	ld.global.u32 	%r75, [%rd8+24];
	ld.global.u32 	%r76, [%rd5+200];
	mad.lo.s32 	%r77, %r76, %r75, %r74;
	st.global.u32 	[%rd9+8], %r77;
	ld.global.u32 	%r78, [%rd8+28];
	ld.global.u32 	%r79, [%rd5+232];
	mad.lo.s32 	%r80, %r79, %r78, %r77;
	st.global.u32 	[%rd9+8], %r80;
	ld.global.u32 	%r81, [%rd9+12];
	ld.global.u32 	%r82, [%rd8];
	ld.global.u32 	%r83, [%rd5+12];
	mad.lo.s32 	%r84, %r83, %r82, %r81;
	st.global.u32 	[%rd9+12], %r84;
	ld.global.u32 	%r85, [%rd8+4];
	ld.global.u32 	%r86, [%rd5+44];
	mad.lo.s32 	%r87, %r86, %r85, %r84;
	st.global.u32 	[%rd9+12], %r87;
	ld.global.u32 	%r88, [%rd8+8];
	ld.global.u32 	%r89, [%rd5+76];
	mad.lo.s32 	%r90, %r89, %r88, %r87;
	st.global.u32 	[%rd9+12], %r90;
	ld.global.u32 	%r91, [%rd8+12];
	ld.global.u32 	%r92, [%rd5+108];
	mad.lo.s32 	%r93, %r92, %r91, %r90;
	st.global.u32 	[%rd9+12], %r93;
	ld.global.u32 	%r94, [%rd8+16];
	ld.global.u32 	%r95, [%rd5+140];
	mad.lo.s32 	%r96, %r95, %r94, %r93;
	st.global.u32 	[%rd9+12], %r96;
	ld.global.u32 	%r97, [%rd8+20];
	ld.global.u32 	%r98, [%rd5+172];
	mad.lo.s32 	%r99, %r98, %r97, %r96;
	st.global.u32 	[%rd9+12], %r99;
	ld.global.u32 	%r100, [%rd8+24];
	ld.global.u32 	%r101, [%rd5+204];
	mad.lo.s32 	%r102, %r101, %r100, %r99;
	st.global.u32 	[%rd9+12], %r102;
	ld.global.u32 	%r103, [%rd8+28];
	ld.global.u32 	%r104, [%rd5+236];
	mad.lo.s32 	%r105, %r104, %r103, %r102;
	st.global.u32 	[%rd9+12], %r105;
	ld.global.u32 	%r106, [%rd9+16];
	ld.global.u32 	%r107, [%rd8];
	ld.global.u32 	%r108, [%rd5+16];
	mad.lo.s32 	%r109, %r108, %r107, %r106;
	st.global.u32 	[%rd9+16], %r109;
	ld.global.u32 	%r110, [%rd8+4];
	ld.global.u32 	%r111, [%rd5+48];
	mad.lo.s32 	%r112, %r111, %r110, %r109;
	st.global.u32 	[%rd9+16], %r112;
	ld.global.u32 	%r113, [%rd8+8];
	ld.global.u32 	%r114, [%rd5+80];
	mad.lo.s32 	%r115, %r114, %r113, %r112;
	st.global.u32 	[%rd9+16], %r115;
	ld.global.u32 	%r116, [%rd8+12];
	ld.global.u32 	%r117, [%rd5+112];
	mad.lo.s32 	%r118, %r117, %r116, %r115;
	st.global.u32 	[%rd9+16], %r118;
	ld.global.u32 	%r119, [%rd8+16];
	ld.global.u32 	%r120, [%rd5+144];
	mad.lo.s32 	%r121, %r120, %r119, %r118;
	st.global.u32 	[%rd9+16], %r121;
	ld.global.u32 	%r122, [%rd8+20];
	ld.global.u32 	%r123, [%rd5+176];
	mad.lo.s32 	%r124, %r123, %r122, %r121;
	st.global.u32 	[%rd9+16], %r124;
	ld.global.u32 	%r125, [%rd8+24];
	ld.global.u32 	%r126, [%rd5+208];
	mad.lo.s32 	%r127, %r126, %r125, %r124;
	st.global.u32 	[%rd9+16], %r127;
	ld.global.u32 	%r128, [%rd8+28];
	ld.global.u32 	%r129, [%rd5+240];
	mad.lo.s32 	%r130, %r129, %r128, %r127;
	st.global.u32 	[%rd9+16], %r130;
	ld.global.u32 	%r131, [%rd9+20];
	ld.global.u32 	%r132, [%rd8];
	ld.global.u32 	%r133, [%rd5+20];
	mad.lo.s32 	%r134, %r133, %r132, %r131;
	st.global.u32 	[%rd9+20], %r134;
	ld.global.u32 	%r135, [%rd8+4];
	ld.global.u32 	%r136, [%rd5+52];
	mad.lo.s32 	%r137, %r136, %r135, %r134;
	st.global.u32 	[%rd9+20], %r137;
	ld.global.u32 	%r138, [%rd8+8];
	ld.global.u32 	%r139, [%rd5+84];
	mad.lo.s32 	%r140, %r139, %r138, %r137;
	st.global.u32 	[%rd9+20], %r140;
	ld.global.u32 	%r141, [%rd8+12];
	ld.global.u32 	%r142, [%rd5+116];
	mad.lo.s32 	%r143, %r142, %r141, %r140;
	st.global.u32 	[%rd9+20], %r143;
	ld.global.u32 	%r144, [%rd8+16];
	ld.global.u32 	%r145, [%rd5+148];
	mad.lo.s32 	%r146, %r145, %r144, %r143;
	st.global.u32 	[%rd9+20], %r146;
	ld.global.u32 	%r147, [%rd8+20];
	ld.global.u32 	%r148, [%rd5+180];
	mad.lo.s32 	%r149, %r148, %r147, %r146;
	st.global.u32 	[%rd9+20], %r149;
	ld.global.u32 	%r150, [%rd8+24];
	ld.global.u32 	%r151, [%rd5+212];
	mad.lo.s32 	%r152, %r151, %r150, %r149;
	st.global.u32 	[%rd9+20], %r152;
	ld.global.u32 	%r153, [%rd8+28];
	ld.global.u32 	%r154, [%rd5+244];
	mad.lo.s32 	%r155, %r154, %r153, %r152;
	st.global.u32 	[%rd9+20], %r155;
	ld.global.u32 	%r156, [%rd9+24];
	ld.global.u32 	%r157, [%rd8];
	ld.global.u32 	%r158, [%rd5+24];
	mad.lo.s32 	%r159, %r158, %r157, %r156;
	st.global.u32 	[%rd9+24], %r159;
	ld.global.u32 	%r160, [%rd8+4];
	ld.global.u32 	%r161, [%rd5+56];
	mad.lo.s32 	%r162, %r161, %r160, %r159;
	st.global.u32 	[%rd9+24], %r162;
	ld.global.u32 	%r163, [%rd8+8];
	ld.global.u32 	%r164, [%rd5+88];
	mad.lo.s32 	%r165, %r164, %r163, %r162;
	st.global.u32 	[%rd9+24], %r165;
	ld.global.u32 	%r166, [%rd8+12];
	ld.global.u32 	%r167, [%rd5+120];
	mad.lo.s32 	%r168, %r167, %r166, %r165;
	st.global.u32 	[%rd9+24], %r168;
	ld.global.u32 	%r169, [%rd8+16];
	ld.global.u32 	%r170, [%rd5+152];
	mad.lo.s32 	%r171, %r170, %r169, %r168;
	st.global.u32 	[%rd9+24], %r171;
	ld.global.u32 	%r172, [%rd8+20];
	ld.global.u32 	%r173, [%rd5+184];
	mad.lo.s32 	%r174, %r173, %r172, %r171;
	st.global.u32 	[%rd9+24], %r174;
	ld.global.u32 	%r175, [%rd8+24];
	ld.global.u32 	%r176, [%rd5+216];
	mad.lo.s32 	%r177, %r176, %r175, %r174;
	st.global.u32 	[%rd9+24], %r177;
	ld.global.u32 	%r178, [%rd8+28];
	ld.global.u32 	%r179, [%rd5+248];
	mad.lo.s32 	%r180, %r179, %r178, %r177;
	st.global.u32 	[%rd9+24], %r180;
	ld.global.u32 	%r181, [%rd9+28];
	ld.global.u32 	%r182, [%rd8];
	ld.global.u32 	%r183, [%rd5+28];
	mad.lo.s32 	%r184, %r183, %r182, %r181;
	st.global.u32 	[%rd9+28], %r184;
	ld.global.u32 	%r185, [%rd8+4];
	ld.global.u32 	%r186, [%rd5+60];
	mad.lo.s32 	%r187, %r186, %r185, %r184;
	st.global.u32 	[%rd9+28], %r187;
	ld.global.u32 	%r188, [%rd8+8];
	ld.global.u32 	%r189, [%rd5+92];
	mad.lo.s32 	%r190, %r189, %r188, %r187;
	st.global.u32 	[%rd9+28], %r190;
	ld.global.u32 	%r191, [%rd8+12];
	ld.global.u32 	%r192, [%rd5+124];
	mad.lo.s32 	%r193, %r192, %r191, %r190;
	st.global.u32 	[%rd9+28], %r193;
	ld.global.u32 	%r194, [%rd8+16];
	ld.global.u32 	%r195, [%rd5+156];
	mad.lo.s32 	%r196, %r195, %r194, %r193;
	st.global.u32 	[%rd9+28], %r196;
	ld.global.u32 	%r197, [%rd8+20];
	ld.global.u32 	%r198, [%rd5+188];
	mad.lo.s32 	%r199, %r198, %r197, %r196;
	st.global.u32 	[%rd9+28], %r199;
	ld.global.u32 	%r200, [%rd8+24];
	ld.global.u32 	%r201, [%rd5+220];
	mad.lo.s32 	%r202, %r201, %r200, %r199;
	st.global.u32 	[%rd9+28], %r202;
	ld.global.u32 	%r203, [%rd8+28];
	ld.global.u32 	%r204, [%rd5+252];
	mad.lo.s32 	%r205, %r204, %r203, %r202;
	st.global.u32 	[%rd9+28], %r205;
	ret;

}


// ===== COMPILED SASS (sm_100) =====

	.target	sm_100

	.elftype	@"ET_EXEC"


//--------------------- .note.nv.tkinfo           --------------------------
	.section	.note.nv.tkinfo,"",@"SHT_NOTE"
	.sectionflags	@"SHF_NOTE_NV_TKINFO"
	.tkinfo
        /*0018*/ 	.word	0x00000002
        /*0030*/ 	.string	""
        /*0030*/ 	.string	"ptxas"
        /*0030*/ 	.string	"Cuda compilation tools, release 13.0, V13.0.88"
        /*0030*/ 	.string	"Build cuda_13.0.r13.0/compiler.36424714_0"
        /*0030*/ 	.string	"-arch sm_100 -m 64 "



//--------------------- .note.nv.cuinfo           --------------------------
	.section	.note.nv.cuinfo,"",@"SHT_NOTE"
	.sectionflags	@"SHF_NOTE_NV_CUINFO"
        /*0018*/ 	.short	0x0002
        /*001a*/ 	.short	0x0064
        /*001c*/ 	.short	0x0082
	.zero		2


//--------------------- .nv.info                  --------------------------
	.section	.nv.info,"",@"SHT_CUDA_INFO"
	.align	4


	//----- nvinfo : EIATTR_REGCOUNT
	.align		4
        /*0000*/ 	.byte	0x04, 0x2f
        /*0002*/ 	.short	(.L_1 - .L_0)
	.align		4
.L_0:
        /*0004*/ 	.word	index@(_Z7mat_mulPiS_S_)
        /*0008*/ 	.word	0x00000012


	//----- nvinfo : EIATTR_FRAME_SIZE
	.align		4
.L_1:
        /*000c*/ 	.byte	0x04, 0x11
        /*000e*/ 	.short	(.L_3 - .L_2)
	.align		4
.L_2:
        /*0010*/ 	.word	index@(_Z7mat_mulPiS_S_)
        /*0014*/ 	.word	0x00000000


	//----- nvinfo : EIATTR_MIN_STACK_SIZE
	.align		4
.L_3:
        /*0018*/ 	.byte	0x04, 0x12
        /*001a*/ 	.short	(.L_5 - .L_4)
	.align		4
.L_4:
        /*001c*/ 	.word	index@(_Z7mat_mulPiS_S_)
        /*0020*/ 	.word	0x00000000
.L_5:


//--------------------- .nv.compat                --------------------------
	.section	.nv.compat,"",@"SHT_CUDA_COMPAT_INFO"
	.align	4
        /*0000*/ 	.byte	0x02, 0x09, 0x00, 0x00, 0x02, 0x02, 0x01, 0x00, 0x02, 0x05, 0x05, 0x00, 0x03, 0x07, 0x01, 0x01
        /*0010*/ 	.byte	0x02, 0x03, 0x00, 0x00, 0x02, 0x06, 0x01, 0x00, 0x04, 0x0b, 0x08, 0x00, 0x09, 0x00, 0x00, 0x00
        /*0020*/ 	.byte	0x00, 0x00, 0x00, 0x00


//--------------------- .nv.info._Z7mat_mulPiS_S_ --------------------------
	.section	.nv.info._Z7mat_mulPiS_S_,"",@"SHT_CUDA_INFO"
	.sectionflags	@""
	.align	4


	//----- nvinfo : EIATTR_CUDA_API_VERSION
	.align		4
        /*0000*/ 	.byte	0x04, 0x37
        /*0002*/ 	.short	(.L_7 - .L_6)
.L_6:
        /*0004*/ 	.word	0x00000082


	//----- nvinfo : EIATTR_KPARAM_INFO
	.align		4
.L_7:
        /*0008*/ 	.byte	0x04, 0x17
        /*000a*/ 	.short	(.L_9 - .L_8)
.L_8:
        /*000c*/ 	.word	0x00000000
        /*0010*/ 	.short	0x0002
        /*0012*/ 	.short	0x0010
        /*0014*/ 	.byte	0x00, 0xf5, 0x21, 0x00


	//----- nvinfo : EIATTR_KPARAM_INFO
	.align		4
.L_9:
        /*0018*/ 	.byte	0x04, 0x17
        /*001a*/ 	.short	(.L_11 - .L_10)
.L_10:
        /*001c*/ 	.word	0x00000000
        /*0020*/ 	.short	0x0001
        /*0022*/ 	.short	0x0008
        /*0024*/ 	.byte	0x00, 0xf5, 0x21, 0x00


	//----- nvinfo : EIATTR_KPARAM_INFO
	.align		4
.L_11:
        /*0028*/ 	.byte	0x04, 0x17
        /*002a*/ 	.short	(.L_13 - .L_12)
.L_12:
        /*002c*/ 	.word	0x00000000
        /*0030*/ 	.short	0x0000
        /*0032*/ 	.short	0x0000
        /*0034*/ 	.byte	0x00, 0xf5, 0x21, 0x00


	//----- nvinfo : EIATTR_SPARSE_MMA_MASK
	.align		4
.L_13:
        /*0038*/ 	.byte	0x03, 0x50
        /*003a*/ 	.short	0x0000


	//----- nvinfo : EIATTR_MAXREG_COUNT
	.align		4
        /*003c*/ 	.byte	0x03, 0x1b
        /*003e*/ 	.short	0x00ff


	//----- nvinfo : EIATTR_MERCURY_ISA_VERSION
	.align		4
        /*0040*/ 	.byte	0x03, 0x5f
        /*0042*/ 	.short	0x0101


	//----- nvinfo : EIATTR_VRC_CTA_INIT_COUNT
	.align		4
        /*0044*/ 	.byte	0x02, 0x4a
	.zero		1
	.zero		1


	//----- nvinfo : EIATTR_EXIT_INSTR_OFFSETS
	.align		4
        /*0048*/ 	.byte	0x04, 0x1c
        /*004a*/ 	.short	(.L_15 - .L_14)


	//   ....[0]....
.L_14:
        /*004c*/ 	.word	0x00001130


	//----- nvinfo : EIATTR_CBANK_PARAM_SIZE
	.align		4
.L_15:
        /*0050*/ 	.byte	0x03, 0x19
        /*0052*/ 	.short	0x0018


	//----- nvinfo : EIATTR_PARAM_CBANK
	.align		4
        /*0054*/ 	.byte	0x04, 0x0a
        /*0056*/ 	.short	(.L_17 - .L_16)
	.align		4
.L_16:
        /*0058*/ 	.word	index@(.nv.constant0._Z7mat_mulPiS_S_)
        /*005c*/ 	.short	0x0380
        /*005e*/ 	.short	0x0018


	//----- nvinfo : EIATTR_SW_WAR
	.align		4
.L_17:
        /*0060*/ 	.byte	0x04, 0x36
        /*0062*/ 	.short	(.L_19 - .L_18)
.L_18:
        /*0064*/ 	.word	0x00000008
.L_19:


//--------------------- .nv.callgraph             --------------------------
	.section	.nv.callgraph,"",@"SHT_CUDA_CALLGRAPH"
	.align	4
	.sectionentsize	8
	.align		4
        /*0000*/ 	.word	0x00000000
	.align		4
        /*0004*/ 	.word	0xffffffff
	.align		4
        /*0008*/ 	.word	0x00000000
	.align		4
        /*000c*/ 	.word	0xfffffffe
	.align		4
        /*0010*/ 	.word	0x00000000
	.align		4
        /*0014*/ 	.word	0xfffffffd
	.align		4
        /*0018*/ 	.word	0x00000000
	.align		4
        /*001c*/ 	.word	0xfffffffc


//--------------------- .text._Z7mat_mulPiS_S_    --------------------------
	.section	.text._Z7mat_mulPiS_S_,"ax",@progbits
	.align	128
        .global         _Z7mat_mulPiS_S_
        .type           _Z7mat_mulPiS_S_,@function
        .size           _Z7mat_mulPiS_S_,(.L_x_1 - _Z7mat_mulPiS_S_)
        .other          _Z7mat_mulPiS_S_,@"STO_CUDA_ENTRY STV_DEFAULT"
_Z7mat_mulPiS_S_:
.text._Z7mat_mulPiS_S_:
[----:B------:R-:W-:Y:S01]  /*0000*/  LDC R1, c[0x0][0x37c] ;  /* 0x0000df00ff017b82 */ /* 0x000fe20000000800 */
[----:B------:R-:W0:Y:S07]  /*0010*/  S2R R0, SR_CTAID.X ;  /* 0x0000000000007919 */ /* 0x000e2e0000002500 */
[----:B------:R-:W1:Y:S01]  /*0020*/  LDC.64 R4, c[0x0][0x380] ;  /* 0x0000e000ff047b82 */ /* 0x000e620000000a00 */
[----:B------:R-:W2:Y:S01]  /*0030*/  LDCU.64 UR4, c[0x0][0x358] ;  /* 0x00006b00ff0477ac */ /* 0x000ea20008000a00 */
[----:B------:R-:W0:Y:S06]  /*0040*/  S2R R9, SR_TID.X ;  /* 0x0000000000097919 */ /* 0x000e2c0000002100 */
[----:B------:R-:W3:Y:S08]  /*0050*/  LDC.64 R6, c[0x0][0x390] ;  /* 0x0000e400ff067b82 */ /* 0x000ef00000000a00 */
[----:B------:R-:W2:Y:S01]  /*0060*/  LDC.64 R2, c[0x0][0x388] ;  /* 0x0000e200ff027b82 */ /* 0x000ea20000000a00 */
[----:B0-----:R-:W-:-:S04]  /*0070*/  LEA R9, R0, R9, 0x1 ;  /* 0x0000000900097211 */ /* 0x001fc800078e08ff */
[----:B------:R-:W-:Y:S01]  /*0080*/  SHF.L.U32 R9, R9, 0x3, RZ ;  /* 0x0000000309097819 */ /* 0x000fe200000006ff */
[----:B--2---:R-:W2:Y:S04]  /*0090*/  LDG.E R8, desc[UR4][R2.64] ;  /* 0x0000000402087981 */ /* 0x004ea8000c1e1900 */
[----:B-1----:R-:W-:-:S04]  /*00a0*/  IMAD.WIDE.U32 R4, R9, 0x4, R4 ;  /* 0x0000000409047825 */ /* 0x002fc800078e0004 */
[----:B---3--:R-:W-:Y:S02]  /*00b0*/  IMAD.WIDE.U32 R6, R9, 0x4, R6 ;  /* 0x0000000409067825 */ /* 0x008fe400078e0006 */
[----:B------:R-:W2:Y:S04]  /*00c0*/  LDG.E R9, desc[UR4][R4.64] ;  /* 0x0000000404097981 */ /* 0x000ea8000c1e1900 */
[----:B------:R-:W2:Y:S02]  /*00d0*/  LDG.E R0, desc[UR4][R6.64] ;  /* 0x0000000406007981 */ /* 0x000ea4000c1e1900 */
[----:B--2---:R-:W-:-:S05]  /*00e0*/  IMAD R9, R9, R8, R0 ;  /* 0x0000000809097224 */ /* 0x004fca00078e0200 */
[----:B------:R0:W-:Y:S04]  /*00f0*/  STG.E desc[UR4][R6.64], R9 ;  /* 0x0000000906007986 */ /* 0x0001e8000c101904 */
        /* <DEDUP_REMOVED lines=8> */
[----:B------:R-:W0:Y:S04]  /*0180*/  LDG.E R0, desc[UR4][R4.64+0xc] ;  /* 0x00000c0404007981 */ /* 0x000e28000c1e1900 */
[----:B------:R-:W0:Y:S02]  /*0190*/  LDG.E R8, desc[UR4][R2.64+0x60] ;  /* 0x0000600402087981 */ /* 0x000e24000c1e1900 */
[----:B0-----:R-:W-:-:S05]  /*01a0*/  IMAD R9, R0, R8, R13 ;  /* 0x0000000800097224 */ /* 0x001fca00078e020d */
[----:B------:R0:W-:Y:S04]  /*01b0*/  STG.E desc[UR4][R6.64], R9 ;  /* 0x0000000906007986 */ /* 0x0001e8000c101904 */
[----:B------:R-:W1:Y:S04]  /*01c0*/  LDG.E R0, desc[UR4][R4.64+0x10] ;  /* 0x0000100404007981 */ /* 0x000e68000c1e1900 */
[----:B------:R-:W1:Y:S02]  /*01d0*/  LDG.E R8, desc[UR4][R2.64+0x80] ;  /* 0x0000800402087981 */ /* 0x000e64000c1e1900 */
[----:B-1----:R-:W-:-:S05]  /*01e0*/  IMAD R11, R0, R8, R9 ;  /* 0x00000008000b7224 */ /* 0x002fca00078e0209 */
[----:B------:R1:W-:Y:S04]  /*01f0*/  STG.E desc[UR4][R6.64], R11 ;  /* 0x0000000b06007986 */ /* 0x0003e8000c101904 */
[----:B------:R-:W2:Y:S04]  /*0200*/  LDG.E R0, desc[UR4][R4.64+0x14] ;  /* 0x0000140404007981 */ /* 0x000ea8000c1e1900 */
[----:B------:R-:W2:Y:S02]  /*0210*/  LDG.E R8, desc[UR4][R2.64+0xa0] ;  /* 0x0000a00402087981 */ /* 0x000ea4000c1e1900 */
[----:B--2---:R-:W-:-:S05]  /*0220*/  IMAD R13, R0, R8, R11 ;  /* 0x00000008000d7224 */ /* 0x004fca00078e020b */
[----:B------:R-:W-:Y:S04]  /*0230*/  STG.E desc[UR4][R6.64], R13 ;  /* 0x0000000d06007986 */ /* 0x000fe8000c101904 */
[----:B------:R-:W0:Y:S04]  /*0240*/  LDG.E R0, desc[UR4][R4.64+0x18] ;  /* 0x0000180404007981 */ /* 0x000e28000c1e1900 */
[----:B------:R-:W0:Y:S02]  /*0250*/  LDG.E R8, desc[UR4][R2.64+0xc0] ;  /* 0x0000c00402087981 */ /* 0x000e24000c1e1900 */
[----:B0-----:R-:W-:-:S05]  /*0260*/  IMAD R9, R0, R8, R13 ;  /* 0x0000000800097224 */ /* 0x001fca00078e020d */
[----:B------:R0:W-:Y:S04]  /*0270*/  STG.E desc[UR4][R6.64], R9 ;  /* 0x0000000906007986 */ /* 0x0001e8000c101904 */
[----:B------:R-:W1:Y:S04]  /*0280*/  LDG.E R0, desc[UR4][R4.64+0x1c] ;  /* 0x00001c0404007981 */ /* 0x000e68000c1e1900 */
[----:B------:R-:W1:Y:S02]  /*0290*/  LDG.E R8, desc[UR4][R2.64+0xe0] ;  /* 0x0000e00402087981 */ /* 0x000e64000c1e1900 */
[----:B-1----:R-:W-:-:S02]  /*02a0*/  IMAD R11, R0, R8, R9 ;  /* 0x00000008000b7224 */ /* 0x002fc400078e0209 */
[----:B------:R-:W2:Y:S04]  /*02b0*/  LDG.E R0, desc[UR4][R6.64+0x4] ;  /* 0x0000040406007981 */ /* 0x000ea8000c1e1900 */
        /* <DEDUP_REMOVED lines=31> */
[----:B0-----:R-:W-:-:S02]  /*04b0*/  IMAD R9, R0, R8, R13 ;  /* 0x0000000800097224 */ /* 0x001fc400078e020d */
[----:B------:R-:W2:Y:S04]  /*04c0*/  LDG.E R0, desc[UR4][R6.64+0x8] ;  /* 0x0000080406007981 */ /* 0x000ea8000c1e1900 */
[----:B------:R0:W-:Y:S04]  /*04d0*/  STG.E desc[UR4][R6.64+0x4], R9 ;  /* 0x0000040906007986 */ /* 0x0001e8000c101904 */
[----:B------:R-:W2:Y:S04]  /*04e0*/  LDG.E R15, desc[UR4][R4.64] ;  /* 0x00000004040f7981 */ /* 0x000ea8000c1e1900 */
[----:B------:R-:W2:Y:S02]  /*04f0*/  LDG.E R8, desc[UR4][R2.64+0x8] ;  /* 0x0000080402087981 */ /* 0x000ea4000c1e1900 */
[----:B--2---:R-:W-:-:S05]  /*0500*/  IMAD R15, R15, R8, R0 ;  /* 0x000000080f0f7224 */ /* 0x004fca00078e0200 */
[----:B------:R-:W-:Y:S04]  /*0510*/  STG.E desc[UR4][R6.64+0x8], R15 ;  /* 0x0000080f06007986 */ /* 0x000fe8000c101904 */
[----:B------:R-:W1:Y:S04]  /*0520*/  LDG.E R0, desc[UR4][R4.64+0x4] ;  /* 0x0000040404007981 */ /* 0x000e68000c1e1900 */
[----:B------:R-:W1:Y:S02]  /*0530*/  LDG.E R8, desc[UR4][R2.64+0x28] ;  /* 0x0000280402087981 */ /* 0x000e64000c1e1900 */
[----:B-1----:R-:W-:-:S05]  /*0540*/  IMAD R11, R0, R8, R15 ;  /* 0x00000008000b7224 */ /* 0x002fca00078e020f */
[----:B------:R1:W-:Y:S04]  /*0550*/  STG.E desc[UR4][R6.64+0x8], R11 ;  /* 0x0000080b06007986 */ /* 0x0003e8000c101904 */
[----:B------:R-:W0:Y:S04]  /*0560*/  LDG.E R0, desc[UR4][R4.64+0x8] ;  /* 0x0000080404007981 */ /* 0x000e28000c1e1900 */
[----:B------:R-:W0:Y:S02]  /*0570*/  LDG.E R8, desc[UR4][R2.64+0x48] ;  /* 0x0000480402087981 */ /* 0x000e24000c1e1900 */
[----:B0-----:R-:W-:-:S05]  /*0580*/  IMAD R9, R0, R8, R11 ;  /* 0x0000000800097224 */ /* 0x001fca00078e020b */
[----:B------:R0:W-:Y:S04]  /*0590*/  STG.E desc[UR4][R6.64+0x8], R9 ;  /* 0x0000080906007986 */ /* 0x0001e8000c101904 */
[----:B------:R-:W2:Y:S04]  /*05a0*/  LDG.E R0, desc[UR4][R4.64+0xc] ;  /* 0x00000c0404007981 */ /* 0x000ea8000c1e1900 */
[----:B------:R-:W2:Y:S02]  /*05b0*/  LDG.E R8, desc[UR4][R2.64+0x68] ;  /* 0x0000680402087981 */ /* 0x000ea4000c1e1900 */
[----:B--2---:R-:W-:-:S05]  /*05c0*/  IMAD R13, R0, R8, R9 ;  /* 0x00000008000d7224 */ /* 0x004fca00078e0209 */
[----:B------:R2:W-:Y:S04]  /*05d0*/  STG.E desc[UR4][R6.64+0x8], R13 ;  /* 0x0000080d06007986 */ /* 0x0005e8000c101904 */
        /* <DEDUP_REMOVED lines=11> */
[----:B------:R-:W-:Y:S04]  /*0690*/  STG.E desc[UR4][R6.64+0x8], R13 ;  /* 0x0000080d06007986 */ /* 0x000fe8000c101904 */
        /* <DEDUP_REMOVED lines=160> */
[----:B------:R-:W-:Y:S04]  /*10a0*/  STG.E desc[UR4][R6.64+0x1c], R11 ;  /* 0x00001c0b06007986 */ /* 0x000fe8000c101904 */
[----:B------:R-:W2:Y:S04]  /*10b0*/  LDG.E R0, desc[UR4][R4.64+0x18] ;  /* 0x0000180404007981 */ /* 0x000ea8000c1e1900 */
[----:B------:R-:W2:Y:S02]  /*10c0*/  LDG.E R8, desc[UR4][R2.64+0xdc] ;  /* 0x0000dc0402087981 */ /* 0x000ea4000c1e1900 */
[----:B--2---:R-:W-:-:S05]  /*10d0*/  IMAD R13, R0, R8, R11 ;  /* 0x00000008000d7224 */ /* 0x004fca00078e020b */
[----:B------:R-:W-:Y:S04]  /*10e0*/  STG.E desc[UR4][R6.64+0x1c], R13 ;  /* 0x00001c0d06007986 */ /* 0x000fe8000c101904 */
[----:B------:R-:W0:Y:S04]  /*10f0*/  LDG.E R0, desc[UR4][R4.64+0x1c] ;  /* 0x00001c0404007981 */ /* 0x000e28000c1e1900 */
[----:B------:R-:W0:Y:S02]  /*1100*/  LDG.E R8, desc[UR4][R2.64+0xfc] ;  /* 0x0000fc0402087981 */ /* 0x000e24000c1e1900 */
[----:B0-----:R-:W-:-:S05]  /*1110*/  IMAD R9, R0, R8, R13 ;  /* 0x0000000800097224 */ /* 0x001fca00078e020d */
[----:B------:R-:W-:Y:S01]  /*1120*/  STG.E desc[UR4][R6.64+0x1c], R9 ;  /* 0x00001c0906007986 */ /* 0x000fe2000c101904 */
[----:B------:R-:W-:Y:S05]  /*1130*/  EXIT ;  /* 0x000000000000794d */ /* 0x000fea0003800000 */
.L_x_0:
[----:B------:R-:W-:-:S00]  /*1140*/  BRA `(.L_x_0) ;  /* 0xfffffffc00fc7947 */ /* 0x000fc0000383ffff */
[----:B------:R-:W-:-:S00]  /*1150*/  NOP ;  /* 0x0000000000007918 */ /* 0x000fc00000000000 */
        /* <DEDUP_REMOVED lines=10> */
.L_x_1:


//--------------------- .nv.shared.reserved.0     --------------------------
	.section	.nv.shared.reserved.0,"aw",@nobits
	.weak		__nv_reservedSMEM_offset_0_alias
	.size		__nv_reservedSMEM_offset_0_alias, 0, 64
	.other		__nv_reservedSMEM_offset_0_alias,@"STO_CUDA_RESERVED_SHARED STV_DEFAULT"
__nv_reservedSMEM_offset_0_alias:
	.zero		0
	.zero		64


//--------------------- .nv.constant0._Z7mat_mulPiS_S_ --------------------------
	.section	.nv.constant0._Z7mat_mulPiS_S_,"a",@progbits
	.sectionflags	@""
	.align	4
.nv.constant0._Z7mat_mulPiS_S_:
	.zero		920


//--------------------- SYMBOLS --------------------------

	.type		.nv.reservedSmem.offset0,@object
	.size		.nv.reservedSmem.offset0,0x4
